//
// Generated by NVIDIA NVVM Compiler
//
// Compiler Build ID: CL-36424714
// Cuda compilation tools, release 13.0, V13.0.88
// Based on NVVM 20.0.0
//

.version 9.0
.target sm_100
.address_size 64

	// .globl	_Z11check_indexv
.extern .func  (.param .b32 func_retval0) vprintf
(
	.param .b64 vprintf_param_0,
	.param .b64 vprintf_param_1
)
;
.global .align 1 .b8 $str[97] = {91, 43, 93, 32, 116, 104, 114, 101, 97, 100, 73, 100, 120, 58, 32, 40, 37, 100, 44, 32, 37, 100, 44, 32, 37, 100, 41, 32, 98, 108, 111, 99, 107, 73, 100, 120, 58, 32, 40, 37, 100, 44, 32, 37, 100, 44, 32, 37, 100, 41, 32, 98, 108, 111, 99, 107, 68, 105, 109, 58, 32, 40, 37, 100, 44, 32, 37, 100, 44, 32, 37, 100, 41, 32, 103, 114, 105, 100, 68, 105, 109, 58, 32, 40, 37, 100, 44, 32, 37, 100, 44, 32, 37, 100, 41, 10};

.visible .entry _Z11check_indexv()
{
	.local .align 16 .b8 	__local_depot0[48];
	.reg .b64 	%SP;
	.reg .b64 	%SPL;
	.reg .b32 	%r<15>;
	.reg .b64 	%rd<5>;

	mov.u64 	%SPL, __local_depot0;
	cvta.local.u64 	%SP, %SPL;
	add.u64 	%rd1, %SP, 0;
	add.u64 	%rd2, %SPL, 0;
	mov.u32 	%r1, %tid.x;
	mov.u32 	%r2, %tid.y;
	mov.u32 	%r3, %tid.z;
	mov.u32 	%r4, %ctaid.x;
	mov.u32 	%r5, %ctaid.y;
	mov.u32 	%r6, %ctaid.z;
	mov.u32 	%r7, %ntid.x;
	mov.u32 	%r8, %ntid.y;
	mov.u32 	%r9, %ntid.z;
	mov.u32 	%r10, %nctaid.x;
	mov.u32 	%r11, %nctaid.y;
	mov.u32 	%r12, %nctaid.z;
	st.local.v4.u32 	[%rd2], {%r1, %r2, %r3, %r4};
	st.local.v4.u32 	[%rd2+16], {%r5, %r6, %r7, %r8};
	st.local.v4.u32 	[%rd2+32], {%r9, %r10, %r11, %r12};
	mov.u64 	%rd3, $str;
	cvta.global.u64 	%rd4, %rd3;
	{ // callseq 0, 0
	.param .b64 param0;
	st.param.b64 	[param0], %rd4;
	.param .b64 param1;
	st.param.b64 	[param1], %rd1;
	.param .b32 retval0;
	call.uni (retval0), 
	vprintf, 
	(
	param0, 
	param1
	);
	ld.param.b32 	%r13, [retval0];
	} // callseq 0
	ret;

}


// ===== COMPILED SASS (sm_100) =====

	.target	sm_100

	.elftype	@"ET_EXEC"


//--------------------- .note.nv.tkinfo           --------------------------
	.section	.note.nv.tkinfo,"",@"SHT_NOTE"
	.sectionflags	@"SHF_NOTE_NV_TKINFO"
	.tkinfo
        /*0018*/ 	.word	0x00000002
        /*0030*/ 	.string	""
        /*0030*/ 	.string	"ptxas"
        /*0030*/ 	.string	"Cuda compilation tools, release 13.0, V13.0.88"
        /*0030*/ 	.string	"Build cuda_13.0.r13.0/compiler.36424714_0"
        /*0030*/ 	.string	"-arch sm_100 -m 64 "



//--------------------- .note.nv.cuinfo           --------------------------
	.section	.note.nv.cuinfo,"",@"SHT_NOTE"
	.sectionflags	@"SHF_NOTE_NV_CUINFO"
        /*0018*/ 	.short	0x0002
        /*001a*/ 	.short	0x0064
        /*001c*/ 	.short	0x0082
	.zero		2


//--------------------- .nv.info                  --------------------------
	.section	.nv.info,"",@"SHT_CUDA_INFO"
	.align	4


	//----- nvinfo : EIATTR_REGCOUNT
	.align		4
        /*0000*/ 	.byte	0x04, 0x2f
        /*0002*/ 	.short	(.L_2 - .L_1)
	.align		4
.L_1:
        /*0004*/ 	.word	index@(_Z11check_indexv)
        /*0008*/ 	.word	0x00000018


	//----- nvinfo : EIATTR_FRAME_SIZE
	.align		4
.L_2:
        /*000c*/ 	.byte	0x04, 0x11
        /*000e*/ 	.short	(.L_4 - .L_3)
	.align		4
.L_3:
        /*0010*/ 	.word	index@(_Z11check_indexv)
        /*0014*/ 	.word	0x00000030


	//----- nvinfo : EIATTR_MIN_STACK_SIZE
	.align		4
.L_4:
        /*0018*/ 	.byte	0x04, 0x12
        /*001a*/ 	.short	(.L_6 - .L_5)
	.align		4
.L_5:
        /*001c*/ 	.word	index@(_Z11check_indexv)
        /*0020*/ 	.word	0x00000030
.L_6:


//--------------------- .nv.compat                --------------------------
	.section	.nv.compat,"",@"SHT_CUDA_COMPAT_INFO"
	.align	4
        /*0000*/ 	.byte	0x02, 0x09, 0x00, 0x00, 0x02, 0x02, 0x01, 0x00, 0x02, 0x05, 0x05, 0x00, 0x03, 0x07, 0x01, 0x01
        /*0010*/ 	.byte	0x02, 0x03, 0x00, 0x00, 0x02, 0x06, 0x01, 0x00, 0x04, 0x0b, 0x08, 0x00, 0x09, 0x00, 0x00, 0x00
        /*0020*/ 	.byte	0x00, 0x00, 0x00, 0x00


//--------------------- .nv.info._Z11check_indexv --------------------------
	.section	.nv.info._Z11check_indexv,"",@"SHT_CUDA_INFO"
	.sectionflags	@""
	.align	4


	//----- nvinfo : EIATTR_CUDA_API_VERSION
	.align		4
        /*0000*/ 	.byte	0x04, 0x37
        /*0002*/ 	.short	(.L_8 - .L_7)
.L_7:
        /*0004*/ 	.word	0x00000082


	//----- nvinfo : EIATTR_SPARSE_MMA_MASK
	.align		4
.L_8:
        /*0008*/ 	.byte	0x03, 0x50
        /*000a*/ 	.short	0x0000


	//----- nvinfo : EIATTR_MAXREG_COUNT
	.align		4
        /*000c*/ 	.byte	0x03, 0x1b
        /*000e*/ 	.short	0x00ff


	//----- nvinfo : EIATTR_EXTERNS
	.align		4
        /*0010*/ 	.byte	0x04, 0x0f
        /*0012*/ 	.short	(.L_10 - .L_9)


	//   ....[0]....
	.align		4
.L_9:
        /*0014*/ 	.word	index@(vprintf)


	//----- nvinfo : EIATTR_MERCURY_ISA_VERSION
	.align		4
.L_10:
        /*0018*/ 	.byte	0x03, 0x5f
        /*001a*/ 	.short	0x0101


	//----- nvinfo : EIATTR_VRC_CTA_INIT_COUNT
	.align		4
        /*001c*/ 	.byte	0x02, 0x4a
	.zero		1
	.zero		1


	//----- nvinfo : EIATTR_SYSCALL_OFFSETS
	.align		4
        /*0020*/ 	.byte	0x04, 0x46
        /*0022*/ 	.short	(.L_12 - .L_11)


	//   ....[0]....
.L_11:
        /*0024*/ 	.word	0x000001b0


	//----- nvinfo : EIATTR_EXIT_INSTR_OFFSETS
	.align		4
.L_12:
        /*0028*/ 	.byte	0x04, 0x1c
        /*002a*/ 	.short	(.L_14 - .L_13)


	//   ....[0]....
.L_13:
        /*002c*/ 	.word	0x000001c0


	//----- nvinfo : EIATTR_SW_WAR
	.align		4
.L_14:
        /*0030*/ 	.byte	0x04, 0x36
        /*0032*/ 	.short	(.L_16 - .L_15)
.L_15:
        /*0034*/ 	.word	0x00000008
.L_16:


//--------------------- .nv.callgraph             --------------------------
	.section	.nv.callgraph,"",@"SHT_CUDA_CALLGRAPH"
	.align	4
	.sectionentsize	8
	.align		4
        /*0000*/ 	.word	0x00000000
	.align		4
        /*0004*/ 	.word	0xffffffff
	.align		4
        /*0008*/ 	.word	index@(_Z11check_indexv)
	.align		4
        /*000c*/ 	.word	index@(vprintf)
	.align		4
        /*0010*/ 	.word	0x00000000
	.align		4
        /*0014*/ 	.word	0xfffffffe
	.align		4
        /*0018*/ 	.word	0x00000000
	.align		4
        /*001c*/ 	.word	0xfffffffd
	.align		4
        /*0020*/ 	.word	0x00000000
	.align		4
        /*0024*/ 	.word	0xfffffffc


//--------------------- .nv.constant4             --------------------------
	.section	.nv.constant4,"a",@progbits
	.align	8
	.align		8
.nv.constant4:
        /*0000*/ 	.dword	vprintf
	.align		8
        /*0008*/ 	.dword	$str


//--------------------- .text._Z11check_indexv    --------------------------
	.section	.text._Z11check_indexv,"ax",@progbits
	.align	128
        .global         _Z11check_indexv
        .type           _Z11check_indexv,@function
        .size           _Z11check_indexv,(.L_x_2 - _Z11check_indexv)
        .other          _Z11check_indexv,@"STO_CUDA_ENTRY STV_DEFAULT"
_Z11check_indexv:
.text._Z11check_indexv:
[----:B------:R-:W0:Y:S01]  /*0000*/  LDC R1, c[0x0][0x37c] ;  /* 0x0000df00ff017b82 */ /* 0x000e220000000800 */
[----:B------:R-:W1:Y:S01]  /*0010*/  S2R R8, SR_TID.X ;  /* 0x0000000000087919 */ /* 0x000e620000002100 */
[----:B------:R-:W2:Y:S06]  /*0020*/  LDCU UR5, c[0x0][0x2fc] ;  /* 0x00005f80ff0577ac */ /* 0x000eac0008000800 */
[----:B------:R-:W3:Y:S01]  /*0030*/  LDC R14, c[0x0][0x360] ;  /* 0x0000d800ff0e7b82 */ /* 0x000ee20000000800 */
[----:B0-----:R-:W-:Y:S01]  /*0040*/  VIADD R1, R1, 0xffffffd0 ;  /* 0xffffffd001017836 */ /* 0x001fe20000000000 */
[----:B------:R-:W1:Y:S01]  /*0050*/  S2R R9, SR_TID.Y ;  /* 0x0000000000097919 */ /* 0x000e620000002200 */
[----:B------:R-:W-:Y:S01]  /*0060*/  MOV R0, 0x0 ;  /* 0x0000000000007802 */ /* 0x000fe20000000f00 */
[----:B------:R-:W0:Y:S01]  /*0070*/  LDCU UR4, c[0x0][0x2f8] ;  /* 0x00005f00ff0477ac */ /* 0x000e220008000800 */
[----:B------:R-:W1:Y:S03]  /*0080*/  S2R R10, SR_TID.Z ;  /* 0x00000000000a7919 */ /* 0x000e660000002300 */
[----:B------:R-:W3:Y:S01]  /*0090*/  LDC R15, c[0x0][0x364] ;  /* 0x0000d900ff0f7b82 */ /* 0x000ee20000000800 */
[----:B------:R-:W4:Y:S01]  /*00a0*/  LDCU.64 UR6, c[0x4][0x8] ;  /* 0x01000100ff0677ac */ /* 0x000f220008000a00 */
[----:B------:R-:W1:Y:S01]  /*00b0*/  S2R R11, SR_CTAID.X ;  /* 0x00000000000b7919 */ /* 0x000e620000002500 */
[----:B------:R-:W3:Y:S05]  /*00c0*/  S2R R12, SR_CTAID.Y ;  /* 0x00000000000c7919 */ /* 0x000eea0000002600 */
[----:B------:R-:W5:Y:S01]  /*00d0*/  LDC R16, c[0x0][0x368] ;  /* 0x0000da00ff107b82 */ /* 0x000f620000000800 */
[----:B------:R-:W3:Y:S01]  /*00e0*/  S2R R13, SR_CTAID.Z ;  /* 0x00000000000d7919 */ /* 0x000ee20000002700 */
[----:B0-----:R-:W-:-:S06]  /*00f0*/  IADD3 R6, P0, PT, R1, UR4, RZ ;  /* 0x0000000401067c10 */ /* 0x001fcc000ff1e0ff */
[----:B------:R-:W5:Y:S01]  /*0100*/  LDC R17, c[0x0][0x370] ;  /* 0x0000dc00ff117b82 */ /* 0x000f620000000800 */
[----:B----4-:R-:W-:Y:S01]  /*0110*/  IMAD.U32 R4, RZ, RZ, UR6 ;  /* 0x00000006ff047e24 */ /* 0x010fe2000f8e00ff */
[----:B------:R-:W-:Y:S01]  /*0120*/  MOV R5, UR7 ;  /* 0x0000000700057c02 */ /* 0x000fe20008000f00 */
[----:B--2---:R-:W-:-:S05]  /*0130*/  IMAD.X R7, RZ, RZ, UR5, P0 ;  /* 0x00000005ff077e24 */ /* 0x004fca00080e06ff */
[----:B------:R-:W5:Y:S08]  /*0140*/  LDC R18, c[0x0][0x374] ;  /* 0x0000dd00ff127b82 */ /* 0x000f700000000800 */
[----:B------:R-:W5:Y:S01]  /*0150*/  LDC R19, c[0x0][0x378] ;  /* 0x0000de00ff137b82 */ /* 0x000f620000000800 */
[----:B-1----:R0:W-:Y:S07]  /*0160*/  STL.128 [R1], R8 ;  /* 0x0000000801007387 */ /* 0x0021ee0000100c00 */
[----:B------:R0:W1:Y:S01]  /*0170*/  LDC.64 R2, c[0x4][R0] ;  /* 0x0100000000027b82 */ /* 0x0000620000000a00 */
[----:B---3--:R0:W-:Y:S04]  /*0180*/  STL.128 [R1+0x10], R12 ;  /* 0x0000100c01007387 */ /* 0x0081e80000100c00 */
[----:B-----5:R0:W-:Y:S02]  /*0190*/  STL.128 [R1+0x20], R16 ;  /* 0x0000201001007387 */ /* 0x0201e40000100c00 */
[----:B------:R-:W-:-:S07]  /*01a0*/  LEPC R20, `(.L_x_0) ;  /* 0x000000001014794e */ /* 0x000fce0000000000 */
[----:B01----:R-:W-:Y:S05]  /*01b0*/  CALL.ABS.NOINC R2 ;  /* 0x0000000002007343 */ /* 0x003fea0003c00000 */
.L_x_0:
[----:B------:R-:W-:Y:S05]  /*01c0*/  EXIT ;  /* 0x000000000000794d */ /* 0x000fea0003800000 */
.L_x_1:
[----:B------:R-:W-:-:S00]  /*01d0*/  BRA `(.L_x_1) ;  /* 0xfffffffc00fc7947 */ /* 0x000fc0000383ffff */
[----:B------:R-:W-:-:S00]  /*01e0*/  NOP ;  /* 0x0000000000007918 */ /* 0x000fc00000000000 */
        /* <DEDUP_REMOVED lines=9> */
.L_x_2:


//--------------------- .nv.global.init           --------------------------
	.section	.nv.global.init,"aw",@progbits
.nv.global.init:
	.type		$str,@object
	.size		$str,(.L_0 - $str)
$str:
        /*0000*/ 	.byte	0x5b, 0x2b, 0x5d, 0x20, 0x74, 0x68, 0x72, 0x65, 0x61, 0x64, 0x49, 0x64, 0x78, 0x3a, 0x20, 0x28
        /*0010*/ 	.byte	0x25, 0x64, 0x2c, 0x20, 0x25, 0x64, 0x2c, 0x20, 0x25, 0x64, 0x29, 0x20, 0x62, 0x6c, 0x6f, 0x63
        /*0020*/ 	.byte	0x6b, 0x49, 0x64, 0x78, 0x3a, 0x20, 0x28, 0x25, 0x64, 0x2c, 0x20, 0x25, 0x64, 0x2c, 0x20, 0x25
        /*0030*/ 	.byte	0x64, 0x29, 0x20, 0x62, 0x6c, 0x6f, 0x63, 0x6b, 0x44, 0x69, 0x6d, 0x3a, 0x20, 0x28, 0x25, 0x64
        /*0040*/ 	.byte	0x2c, 0x20, 0x25, 0x64, 0x2c, 0x20, 0x25, 0x64, 0x29, 0x20, 0x67, 0x72, 0x69, 0x64, 0x44, 0x69
        /*0050*/ 	.byte	0x6d, 0x3a, 0x20, 0x28, 0x25, 0x64, 0x2c, 0x20, 0x25, 0x64, 0x2c, 0x20, 0x25, 0x64, 0x29, 0x0a
        /*0060*/ 	.byte	0x00
.L_0:


//--------------------- .nv.shared.reserved.0     --------------------------
	.section	.nv.shared.reserved.0,"aw",@nobits
	.weak		__nv_reservedSMEM_offset_0_alias
	.size		__nv_reservedSMEM_offset_0_alias, 0, 64
	.other		__nv_reservedSMEM_offset_0_alias,@"STO_CUDA_RESERVED_SHARED STV_DEFAULT"
__nv_reservedSMEM_offset_0_alias:
	.zero		0
	.zero		64


//--------------------- .nv.constant0._Z11check_indexv --------------------------
	.section	.nv.constant0._Z11check_indexv,"a",@progbits
	.sectionflags	@""
	.align	4
.nv.constant0._Z11check_indexv:
	.zero		896


//--------------------- SYMBOLS --------------------------

	.type		.nv.reservedSmem.offset0,@object
	.size		.nv.reservedSmem.offset0,0x4
	.type		vprintf,@function
